//
// Generated by NVIDIA NVVM Compiler
//
// Compiler Build ID: CL-36424714
// Cuda compilation tools, release 13.0, V13.0.88
// Based on NVVM 20.0.0
//

.version 9.0
.target sm_100
.address_size 64

	// .globl	_Z4copyPKdPdi

.visible .entry _Z4copyPKdPdi(
	.param .u64 .ptr .align 1 _Z4copyPKdPdi_param_0,
	.param .u64 .ptr .align 1 _Z4copyPKdPdi_param_1,
	.param .u32 _Z4copyPKdPdi_param_2
)
{
	.reg .pred 	%p<2>;
	.reg .b32 	%r<14>;
	.reg .b64 	%rd<8>;
	.reg .b64 	%fd<2>;

	ld.param.u64 	%rd1, [_Z4copyPKdPdi_param_0];
	ld.param.u64 	%rd2, [_Z4copyPKdPdi_param_1];
	ld.param.u32 	%r2, [_Z4copyPKdPdi_param_2];
	mov.u32 	%r4, %ctaid.x;
	shl.b32 	%r5, %r4, 5;
	mov.u32 	%r6, %tid.x;
	add.s32 	%r7, %r5, %r6;
	mov.u32 	%r8, %ctaid.y;
	shl.b32 	%r9, %r8, 5;
	mov.u32 	%r10, %tid.y;
	add.s32 	%r11, %r9, %r10;
	mad.lo.s32 	%r1, %r2, %r11, %r7;
	max.s32 	%r13, %r7, %r11;
	setp.ge.s32 	%p1, %r13, %r2;
	@%p1 bra 	$L__BB0_2;
	cvta.to.global.u64 	%rd3, %rd1;
	cvta.to.global.u64 	%rd4, %rd2;
	mul.wide.s32 	%rd5, %r1, 8;
	add.s64 	%rd6, %rd3, %rd5;
	ld.global.f64 	%fd1, [%rd6];
	add.s64 	%rd7, %rd4, %rd5;
	st.global.f64 	[%rd7], %fd1;
$L__BB0_2:
	ret;

}


// ===== COMPILED SASS (sm_100) =====

	.target	sm_100

	.elftype	@"ET_EXEC"


//--------------------- .note.nv.tkinfo           --------------------------
	.section	.note.nv.tkinfo,"",@"SHT_NOTE"
	.sectionflags	@"SHF_NOTE_NV_TKINFO"
	.tkinfo
        /*0018*/ 	.word	0x00000002
        /*0030*/ 	.string	""
        /*0030*/ 	.string	"ptxas"
        /*0030*/ 	.string	"Cuda compilation tools, release 13.0, V13.0.88"
        /*0030*/ 	.string	"Build cuda_13.0.r13.0/compiler.36424714_0"
        /*0030*/ 	.string	"-arch sm_100 -m 64 "



//--------------------- .note.nv.cuinfo           --------------------------
	.section	.note.nv.cuinfo,"",@"SHT_NOTE"
	.sectionflags	@"SHF_NOTE_NV_CUINFO"
        /*0018*/ 	.short	0x0002
        /*001a*/ 	.short	0x0064
        /*001c*/ 	.short	0x0082
	.zero		2


//--------------------- .nv.info                  --------------------------
	.section	.nv.info,"",@"SHT_CUDA_INFO"
	.align	4


	//----- nvinfo : EIATTR_REGCOUNT
	.align		4
        /*0000*/ 	.byte	0x04, 0x2f
        /*0002*/ 	.short	(.L_1 - .L_0)
	.align		4
.L_0:
        /*0004*/ 	.word	index@(_Z4copyPKdPdi)
        /*0008*/ 	.word	0x0000000a


	//----- nvinfo : EIATTR_FRAME_SIZE
	.align		4
.L_1:
        /*000c*/ 	.byte	0x04, 0x11
        /*000e*/ 	.short	(.L_3 - .L_2)
	.align		4
.L_2:
        /*0010*/ 	.word	index@(_Z4copyPKdPdi)
        /*0014*/ 	.word	0x00000000


	//----- nvinfo : EIATTR_MIN_STACK_SIZE
	.align		4
.L_3:
        /*0018*/ 	.byte	0x04, 0x12
        /*001a*/ 	.short	(.L_5 - .L_4)
	.align		4
.L_4:
        /*001c*/ 	.word	index@(_Z4copyPKdPdi)
        /*0020*/ 	.word	0x00000000
.L_5:


//--------------------- .nv.compat                --------------------------
	.section	.nv.compat,"",@"SHT_CUDA_COMPAT_INFO"
	.align	4
        /*0000*/ 	.byte	0x02, 0x09, 0x00, 0x00, 0x02, 0x02, 0x01, 0x00, 0x02, 0x05, 0x05, 0x00, 0x03, 0x07, 0x01, 0x01
        /*0010*/ 	.byte	0x02, 0x03, 0x00, 0x00, 0x02, 0x06, 0x01, 0x00, 0x04, 0x0b, 0x08, 0x00, 0x09, 0x00, 0x00, 0x00
        /*0020*/ 	.byte	0x00, 0x00, 0x00, 0x00


//--------------------- .nv.info._Z4copyPKdPdi    --------------------------
	.section	.nv.info._Z4copyPKdPdi,"",@"SHT_CUDA_INFO"
	.sectionflags	@""
	.align	4


	//----- nvinfo : EIATTR_CUDA_API_VERSION
	.align		4
        /*0000*/ 	.byte	0x04, 0x37
        /*0002*/ 	.short	(.L_7 - .L_6)
.L_6:
        /*0004*/ 	.word	0x00000082


	//----- nvinfo : EIATTR_KPARAM_INFO
	.align		4
.L_7:
        /*0008*/ 	.byte	0x04, 0x17
        /*000a*/ 	.short	(.L_9 - .L_8)
.L_8:
        /*000c*/ 	.word	0x00000000
        /*0010*/ 	.short	0x0002
        /*0012*/ 	.short	0x0010
        /*0014*/ 	.byte	0x00, 0xf0, 0x11, 0x00


	//----- nvinfo : EIATTR_KPARAM_INFO
	.align		4
.L_9:
        /*0018*/ 	.byte	0x04, 0x17
        /*001a*/ 	.short	(.L_11 - .L_10)
.L_10:
        /*001c*/ 	.word	0x00000000
        /*0020*/ 	.short	0x0001
        /*0022*/ 	.short	0x0008
        /*0024*/ 	.byte	0x00, 0xf5, 0x21, 0x00


	//----- nvinfo : EIATTR_KPARAM_INFO
	.align		4
.L_11:
        /*0028*/ 	.byte	0x04, 0x17
        /*002a*/ 	.short	(.L_13 - .L_12)
.L_12:
        /*002c*/ 	.word	0x00000000
        /*0030*/ 	.short	0x0000
        /*0032*/ 	.short	0x0000
        /*0034*/ 	.byte	0x00, 0xf5, 0x21, 0x00


	//----- nvinfo : EIATTR_SPARSE_MMA_MASK
	.align		4
.L_13:
        /*0038*/ 	.byte	0x03, 0x50
        /*003a*/ 	.short	0x0000


	//----- nvinfo : EIATTR_MAXREG_COUNT
	.align		4
        /*003c*/ 	.byte	0x03, 0x1b
        /*003e*/ 	.short	0x00ff


	//----- nvinfo : EIATTR_MERCURY_ISA_VERSION
	.align		4
        /*0040*/ 	.byte	0x03, 0x5f
        /*0042*/ 	.short	0x0101


	//----- nvinfo : EIATTR_VRC_CTA_INIT_COUNT
	.align		4
        /*0044*/ 	.byte	0x02, 0x4a
	.zero		1
	.zero		1


	//----- nvinfo : EIATTR_EXIT_INSTR_OFFSETS
	.align		4
        /*0048*/ 	.byte	0x04, 0x1c
        /*004a*/ 	.short	(.L_15 - .L_14)


	//   ....[0]....
.L_14:
        /*004c*/ 	.word	0x000000b0


	//   ....[1]....
        /*0050*/ 	.word	0x00000130


	//----- nvinfo : EIATTR_CBANK_PARAM_SIZE
	.align		4
.L_15:
        /*0054*/ 	.byte	0x03, 0x19
        /*0056*/ 	.short	0x0014


	//----- nvinfo : EIATTR_PARAM_CBANK
	.align		4
        /*0058*/ 	.byte	0x04, 0x0a
        /*005a*/ 	.short	(.L_17 - .L_16)
	.align		4
.L_16:
        /*005c*/ 	.word	index@(.nv.constant0._Z4copyPKdPdi)
        /*0060*/ 	.short	0x0380
        /*0062*/ 	.short	0x0014


	//----- nvinfo : EIATTR_SW_WAR
	.align		4
.L_17:
        /*0064*/ 	.byte	0x04, 0x36
        /*0066*/ 	.short	(.L_19 - .L_18)
.L_18:
        /*0068*/ 	.word	0x00000008
.L_19:


//--------------------- .nv.callgraph             --------------------------
	.section	.nv.callgraph,"",@"SHT_CUDA_CALLGRAPH"
	.align	4
	.sectionentsize	8
	.align		4
        /*0000*/ 	.word	0x00000000
	.align		4
        /*0004*/ 	.word	0xffffffff
	.align		4
        /*0008*/ 	.word	0x00000000
	.align		4
        /*000c*/ 	.word	0xfffffffe
	.align		4
        /*0010*/ 	.word	0x00000000
	.align		4
        /*0014*/ 	.word	0xfffffffd
	.align		4
        /*0018*/ 	.word	0x00000000
	.align		4
        /*001c*/ 	.word	0xfffffffc


//--------------------- .text._Z4copyPKdPdi       --------------------------
	.section	.text._Z4copyPKdPdi,"ax",@progbits
	.align	128
        .global         _Z4copyPKdPdi
        .type           _Z4copyPKdPdi,@function
        .size           _Z4copyPKdPdi,(.L_x_1 - _Z4copyPKdPdi)
        .other          _Z4copyPKdPdi,@"STO_CUDA_ENTRY STV_DEFAULT"
_Z4copyPKdPdi:
.text._Z4copyPKdPdi:
[----:B------:R-:W-:Y:S01]  /*0000*/  LDC R1, c[0x0][0x37c] ;  /* 0x0000df00ff017b82 */ /* 0x000fe20000000800 */
[----:B------:R-:W0:Y:S01]  /*0010*/  S2R R0, SR_CTAID.X ;  /* 0x0000000000007919 */ /* 0x000e220000002500 */
[----:B------:R-:W1:Y:S01]  /*0020*/  LDCU UR4, c[0x0][0x390] ;  /* 0x00007200ff0477ac */ /* 0x000e620008000800 */
[----:B------:R-:W0:Y:S01]  /*0030*/  S2R R3, SR_TID.X ;  /* 0x0000000000037919 */ /* 0x000e220000002100 */
[----:B------:R-:W2:Y:S01]  /*0040*/  S2R R2, SR_CTAID.Y ;  /* 0x0000000000027919 */ /* 0x000ea20000002600 */
[----:B------:R-:W2:Y:S01]  /*0050*/  S2R R5, SR_TID.Y ;  /* 0x0000000000057919 */ /* 0x000ea20000002200 */
[----:B0-----:R-:W-:Y:S02]  /*0060*/  LEA R0, R0, R3, 0x5 ;  /* 0x0000000300007211 */ /* 0x001fe400078e28ff */
[----:B--2---:R-:W-:-:S04]  /*0070*/  LEA R3, R2, R5, 0x5 ;  /* 0x0000000502037211 */ /* 0x004fc800078e28ff */
[----:B------:R-:W-:Y:S01]  /*0080*/  VIMNMX R2, PT, PT, R0, R3, !PT ;  /* 0x0000000300027248 */ /* 0x000fe20007fe0100 */
[----:B-1----:R-:W-:-:S03]  /*0090*/  IMAD R7, R3, UR4, R0 ;  /* 0x0000000403077c24 */ /* 0x002fc6000f8e0200 */
[----:B------:R-:W-:-:S13]  /*00a0*/  ISETP.GE.AND P0, PT, R2, UR4, PT ;  /* 0x0000000402007c0c */ /* 0x000fda000bf06270 */
[----:B------:R-:W-:Y:S05]  /*00b0*/  @P0 EXIT ;  /* 0x000000000000094d */ /* 0x000fea0003800000 */
[----:B------:R-:W0:Y:S01]  /*00c0*/  LDC.64 R2, c[0x0][0x380] ;  /* 0x0000e000ff027b82 */ /* 0x000e220000000a00 */
[----:B------:R-:W1:Y:S07]  /*00d0*/  LDCU.64 UR4, c[0x0][0x358] ;  /* 0x00006b00ff0477ac */ /* 0x000e6e0008000a00 */
[----:B------:R-:W2:Y:S01]  /*00e0*/  LDC.64 R4, c[0x0][0x388] ;  /* 0x0000e200ff047b82 */ /* 0x000ea20000000a00 */
[----:B0-----:R-:W-:-:S06]  /*00f0*/  IMAD.WIDE R2, R7, 0x8, R2 ;  /* 0x0000000807027825 */ /* 0x001fcc00078e0202 */
[----:B-1----:R-:W3:Y:S01]  /*0100*/  LDG.E.64 R2, desc[UR4][R2.64] ;  /* 0x0000000402027981 */ /* 0x002ee2000c1e1b00 */
[----:B--2---:R-:W-:-:S05]  /*0110*/  IMAD.WIDE R4, R7, 0x8, R4 ;  /* 0x0000000807047825 */ /* 0x004fca00078e0204 */
[----:B---3--:R-:W-:Y:S01]  /*0120*/  STG.E.64 desc[UR4][R4.64], R2 ;  /* 0x0000000204007986 */ /* 0x008fe2000c101b04 */
[----:B------:R-:W-:Y:S05]  /*0130*/  EXIT ;  /* 0x000000000000794d */ /* 0x000fea0003800000 */
.L_x_0:
[----:B------:R-:W-:-:S00]  /*0140*/  BRA `(.L_x_0) ;  /* 0xfffffffc00fc7947 */ /* 0x000fc0000383ffff */
[----:B------:R-:W-:-:S00]  /*0150*/  NOP ;  /* 0x0000000000007918 */ /* 0x000fc00000000000 */
        /* <DEDUP_REMOVED lines=10> */
.L_x_1:


//--------------------- .nv.shared.reserved.0     --------------------------
	.section	.nv.shared.reserved.0,"aw",@nobits
	.weak		__nv_reservedSMEM_offset_0_alias
	.size		__nv_reservedSMEM_offset_0_alias, 0, 64
	.other		__nv_reservedSMEM_offset_0_alias,@"STO_CUDA_RESERVED_SHARED STV_DEFAULT"
__nv_reservedSMEM_offset_0_alias:
	.zero		0
	.zero		64


//--------------------- .nv.constant0._Z4copyPKdPdi --------------------------
	.section	.nv.constant0._Z4copyPKdPdi,"a",@progbits
	.sectionflags	@""
	.align	4
.nv.constant0._Z4copyPKdPdi:
	.zero		916


//--------------------- SYMBOLS --------------------------

	.type		.nv.reservedSmem.offset0,@object
	.size		.nv.reservedSmem.offset0,0x4
